//
// Generated by NVIDIA NVVM Compiler
//
// Compiler Build ID: CL-36424714
// Cuda compilation tools, release 13.0, V13.0.88
// Based on NVVM 20.0.0
//

.version 9.0
.target sm_100
.address_size 64

	// .globl	_Z6kerneliPdS_S_
.extern .func  (.param .b32 func_retval0) vprintf
(
	.param .b64 vprintf_param_0,
	.param .b64 vprintf_param_1
)
;
.global .align 1 .b8 $str[13] = {37, 100, 32, 37, 100, 32, 37, 100, 32, 37, 100, 10};

.visible .entry _Z6kerneliPdS_S_(
	.param .u32 _Z6kerneliPdS_S__param_0,
	.param .u64 .ptr .align 1 _Z6kerneliPdS_S__param_1,
	.param .u64 .ptr .align 1 _Z6kerneliPdS_S__param_2,
	.param .u64 .ptr .align 1 _Z6kerneliPdS_S__param_3
)
{
	.local .align 16 .b8 	__local_depot0[16];
	.reg .b64 	%SP;
	.reg .b64 	%SPL;
	.reg .pred 	%p<2>;
	.reg .b32 	%r<20>;
	.reg .b64 	%rd<15>;
	.reg .b64 	%fd<4>;

	mov.u64 	%SPL, __local_depot0;
	cvta.local.u64 	%SP, %SPL;
	ld.param.u32 	%r2, [_Z6kerneliPdS_S__param_0];
	ld.param.u64 	%rd1, [_Z6kerneliPdS_S__param_1];
	ld.param.u64 	%rd2, [_Z6kerneliPdS_S__param_2];
	ld.param.u64 	%rd3, [_Z6kerneliPdS_S__param_3];
	add.u64 	%rd4, %SP, 0;
	add.u64 	%rd5, %SPL, 0;
	mov.u32 	%r3, %ntid.x;
	mov.u32 	%r4, %ntid.y;
	mov.u32 	%r5, %nctaid.x;
	mov.u32 	%r6, %nctaid.y;
	st.local.v4.u32 	[%rd5], {%r3, %r4, %r5, %r6};
	mov.u64 	%rd6, $str;
	cvta.global.u64 	%rd7, %rd6;
	{ // callseq 0, 0
	.param .b64 param0;
	st.param.b64 	[param0], %rd7;
	.param .b64 param1;
	st.param.b64 	[param1], %rd4;
	.param .b32 retval0;
	call.uni (retval0), 
	vprintf, 
	(
	param0, 
	param1
	);
	ld.param.b32 	%r7, [retval0];
	} // callseq 0
	mov.u32 	%r9, %tid.x;
	mov.u32 	%r10, %tid.y;
	mov.u32 	%r11, %tid.z;
	mov.u32 	%r12, %ctaid.x;
	mov.u32 	%r13, %ctaid.y;
	mov.u32 	%r14, %ctaid.z;
	mad.lo.s32 	%r15, %r6, %r14, %r13;
	mad.lo.s32 	%r16, %r15, %r5, %r12;
	mov.u32 	%r17, %ntid.z;
	mad.lo.s32 	%r18, %r16, %r17, %r11;
	mad.lo.s32 	%r19, %r18, %r4, %r10;
	mad.lo.s32 	%r1, %r19, %r3, %r9;
	setp.ge.s32 	%p1, %r1, %r2;
	@%p1 bra 	$L__BB0_2;
	cvta.to.global.u64 	%rd8, %rd1;
	cvta.to.global.u64 	%rd9, %rd2;
	cvta.to.global.u64 	%rd10, %rd3;
	mul.wide.s32 	%rd11, %r1, 8;
	add.s64 	%rd12, %rd8, %rd11;
	ld.global.f64 	%fd1, [%rd12];
	add.s64 	%rd13, %rd9, %rd11;
	ld.global.f64 	%fd2, [%rd13];
	add.f64 	%fd3, %fd1, %fd2;
	add.s64 	%rd14, %rd10, %rd11;
	st.global.f64 	[%rd14], %fd3;
$L__BB0_2:
	ret;

}


// ===== COMPILED SASS (sm_100) =====

	.target	sm_100

	.elftype	@"ET_EXEC"


//--------------------- .note.nv.tkinfo           --------------------------
	.section	.note.nv.tkinfo,"",@"SHT_NOTE"
	.sectionflags	@"SHF_NOTE_NV_TKINFO"
	.tkinfo
        /*0018*/ 	.word	0x00000002
        /*0030*/ 	.string	""
        /*0030*/ 	.string	"ptxas"
        /*0030*/ 	.string	"Cuda compilation tools, release 13.0, V13.0.88"
        /*0030*/ 	.string	"Build cuda_13.0.r13.0/compiler.36424714_0"
        /*0030*/ 	.string	"-arch sm_100 -m 64 "



//--------------------- .note.nv.cuinfo           --------------------------
	.section	.note.nv.cuinfo,"",@"SHT_NOTE"
	.sectionflags	@"SHF_NOTE_NV_CUINFO"
        /*0018*/ 	.short	0x0002
        /*001a*/ 	.short	0x0064
        /*001c*/ 	.short	0x0082
	.zero		2


//--------------------- .nv.info                  --------------------------
	.section	.nv.info,"",@"SHT_CUDA_INFO"
	.align	4


	//----- nvinfo : EIATTR_REGCOUNT
	.align		4
        /*0000*/ 	.byte	0x04, 0x2f
        /*0002*/ 	.short	(.L_2 - .L_1)
	.align		4
.L_1:
        /*0004*/ 	.word	index@(_Z6kerneliPdS_S_)
        /*0008*/ 	.word	0x00000018


	//----- nvinfo : EIATTR_FRAME_SIZE
	.align		4
.L_2:
        /*000c*/ 	.byte	0x04, 0x11
        /*000e*/ 	.short	(.L_4 - .L_3)
	.align		4
.L_3:
        /*0010*/ 	.word	index@(_Z6kerneliPdS_S_)
        /*0014*/ 	.word	0x00000010


	//----- nvinfo : EIATTR_MIN_STACK_SIZE
	.align		4
.L_4:
        /*0018*/ 	.byte	0x04, 0x12
        /*001a*/ 	.short	(.L_6 - .L_5)
	.align		4
.L_5:
        /*001c*/ 	.word	index@(_Z6kerneliPdS_S_)
        /*0020*/ 	.word	0x00000010
.L_6:


//--------------------- .nv.compat                --------------------------
	.section	.nv.compat,"",@"SHT_CUDA_COMPAT_INFO"
	.align	4
        /*0000*/ 	.byte	0x02, 0x09, 0x00, 0x00, 0x02, 0x02, 0x01, 0x00, 0x02, 0x05, 0x05, 0x00, 0x03, 0x07, 0x01, 0x01
        /*0010*/ 	.byte	0x02, 0x03, 0x00, 0x00, 0x02, 0x06, 0x01, 0x00, 0x04, 0x0b, 0x08, 0x00, 0x01, 0x00, 0x00, 0x00
        /*0020*/ 	.byte	0x00, 0x00, 0x00, 0x00


//--------------------- .nv.info._Z6kerneliPdS_S_ --------------------------
	.section	.nv.info._Z6kerneliPdS_S_,"",@"SHT_CUDA_INFO"
	.sectionflags	@""
	.align	4


	//----- nvinfo : EIATTR_CUDA_API_VERSION
	.align		4
        /*0000*/ 	.byte	0x04, 0x37
        /*0002*/ 	.short	(.L_8 - .L_7)
.L_7:
        /*0004*/ 	.word	0x00000082


	//----- nvinfo : EIATTR_KPARAM_INFO
	.align		4
.L_8:
        /*0008*/ 	.byte	0x04, 0x17
        /*000a*/ 	.short	(.L_10 - .L_9)
.L_9:
        /*000c*/ 	.word	0x00000000
        /*0010*/ 	.short	0x0003
        /*0012*/ 	.short	0x0018
        /*0014*/ 	.byte	0x00, 0xf5, 0x21, 0x00


	//----- nvinfo : EIATTR_KPARAM_INFO
	.align		4
.L_10:
        /*0018*/ 	.byte	0x04, 0x17
        /*001a*/ 	.short	(.L_12 - .L_11)
.L_11:
        /*001c*/ 	.word	0x00000000
        /*0020*/ 	.short	0x0002
        /*0022*/ 	.short	0x0010
        /*0024*/ 	.byte	0x00, 0xf5, 0x21, 0x00


	//----- nvinfo : EIATTR_KPARAM_INFO
	.align		4
.L_12:
        /*0028*/ 	.byte	0x04, 0x17
        /*002a*/ 	.short	(.L_14 - .L_13)
.L_13:
        /*002c*/ 	.word	0x00000000
        /*0030*/ 	.short	0x0001
        /*0032*/ 	.short	0x0008
        /*0034*/ 	.byte	0x00, 0xf5, 0x21, 0x00


	//----- nvinfo : EIATTR_KPARAM_INFO
	.align		4
.L_14:
        /*0038*/ 	.byte	0x04, 0x17
        /*003a*/ 	.short	(.L_16 - .L_15)
.L_15:
        /*003c*/ 	.word	0x00000000
        /*0040*/ 	.short	0x0000
        /*0042*/ 	.short	0x0000
        /*0044*/ 	.byte	0x00, 0xf0, 0x11, 0x00


	//----- nvinfo : EIATTR_SPARSE_MMA_MASK
	.align		4
.L_16:
        /*0048*/ 	.byte	0x03, 0x50
        /*004a*/ 	.short	0x0000


	//----- nvinfo : EIATTR_MAXREG_COUNT
	.align		4
        /*004c*/ 	.byte	0x03, 0x1b
        /*004e*/ 	.short	0x00ff


	//----- nvinfo : EIATTR_EXTERNS
	.align		4
        /*0050*/ 	.byte	0x04, 0x0f
        /*0052*/ 	.short	(.L_18 - .L_17)


	//   ....[0]....
	.align		4
.L_17:
        /*0054*/ 	.word	index@(vprintf)


	//----- nvinfo : EIATTR_MERCURY_ISA_VERSION
	.align		4
.L_18:
        /*0058*/ 	.byte	0x03, 0x5f
        /*005a*/ 	.short	0x0101


	//----- nvinfo : EIATTR_VRC_CTA_INIT_COUNT
	.align		4
        /*005c*/ 	.byte	0x02, 0x4a
	.zero		1
	.zero		1


	//----- nvinfo : EIATTR_SYSCALL_OFFSETS
	.align		4
        /*0060*/ 	.byte	0x04, 0x46
        /*0062*/ 	.short	(.L_20 - .L_19)


	//   ....[0]....
.L_19:
        /*0064*/ 	.word	0x00000110


	//----- nvinfo : EIATTR_EXIT_INSTR_OFFSETS
	.align		4
.L_20:
        /*0068*/ 	.byte	0x04, 0x1c
        /*006a*/ 	.short	(.L_22 - .L_21)


	//   ....[0]....
.L_21:
        /*006c*/ 	.word	0x00000200


	//   ....[1]....
        /*0070*/ 	.word	0x000002c0


	//----- nvinfo : EIATTR_CRS_STACK_SIZE
	.align		4
.L_22:
        /*0074*/ 	.byte	0x04, 0x1e
        /*0076*/ 	.short	(.L_24 - .L_23)
.L_23:
        /*0078*/ 	.word	0x00000000


	//----- nvinfo : EIATTR_CBANK_PARAM_SIZE
	.align		4
.L_24:
        /*007c*/ 	.byte	0x03, 0x19
        /*007e*/ 	.short	0x0020


	//----- nvinfo : EIATTR_PARAM_CBANK
	.align		4
        /*0080*/ 	.byte	0x04, 0x0a
        /*0082*/ 	.short	(.L_26 - .L_25)
	.align		4
.L_25:
        /*0084*/ 	.word	index@(.nv.constant0._Z6kerneliPdS_S_)
        /*0088*/ 	.short	0x0380
        /*008a*/ 	.short	0x0020


	//----- nvinfo : EIATTR_SW_WAR
	.align		4
.L_26:
        /*008c*/ 	.byte	0x04, 0x36
        /*008e*/ 	.short	(.L_28 - .L_27)
.L_27:
        /*0090*/ 	.word	0x00000008
.L_28:


//--------------------- .nv.callgraph             --------------------------
	.section	.nv.callgraph,"",@"SHT_CUDA_CALLGRAPH"
	.align	4
	.sectionentsize	8
	.align		4
        /*0000*/ 	.word	0x00000000
	.align		4
        /*0004*/ 	.word	0xffffffff
	.align		4
        /*0008*/ 	.word	index@(_Z6kerneliPdS_S_)
	.align		4
        /*000c*/ 	.word	index@(vprintf)
	.align		4
        /*0010*/ 	.word	0x00000000
	.align		4
        /*0014*/ 	.word	0xfffffffe
	.align		4
        /*0018*/ 	.word	0x00000000
	.align		4
        /*001c*/ 	.word	0xfffffffd
	.align		4
        /*0020*/ 	.word	0x00000000
	.align		4
        /*0024*/ 	.word	0xfffffffc


//--------------------- .nv.constant4             --------------------------
	.section	.nv.constant4,"a",@progbits
	.align	8
	.align		8
.nv.constant4:
        /*0000*/ 	.dword	vprintf
	.align		8
        /*0008*/ 	.dword	$str


//--------------------- .text._Z6kerneliPdS_S_    --------------------------
	.section	.text._Z6kerneliPdS_S_,"ax",@progbits
	.align	128
        .global         _Z6kerneliPdS_S_
        .type           _Z6kerneliPdS_S_,@function
        .size           _Z6kerneliPdS_S_,(.L_x_2 - _Z6kerneliPdS_S_)
        .other          _Z6kerneliPdS_S_,@"STO_CUDA_ENTRY STV_DEFAULT"
_Z6kerneliPdS_S_:
.text._Z6kerneliPdS_S_:
[----:B------:R-:W0:Y:S01]  /*0000*/  LDC R1, c[0x0][0x37c] ;  /* 0x0000df00ff017b82 */ /* 0x000e220000000800 */
[----:B------:R-:W1:Y:S07]  /*0010*/  LDCU UR5, c[0x0][0x2fc] ;  /* 0x00005f80ff0577ac */ /* 0x000e6e0008000800 */
[----:B------:R-:W2:Y:S01]  /*0020*/  LDC R16, c[0x0][0x360] ;  /* 0x0000d800ff107b82 */ /* 0x000ea20000000800 */
[----:B0-----:R-:W-:Y:S02]  /*0030*/  IADD3 R1, PT, PT, R1, -0x10, RZ ;  /* 0xfffffff001017810 */ /* 0x001fe40007ffe0ff */
[----:B------:R-:W-:Y:S01]  /*0040*/  MOV R0, 0x0 ;  /* 0x0000000000007802 */ /* 0x000fe20000000f00 */
[----:B------:R-:W0:Y:S04]  /*0050*/  LDCU UR4, c[0x0][0x2f8] ;  /* 0x00005f00ff0477ac */ /* 0x000e280008000800 */
[----:B------:R-:W2:Y:S01]  /*0060*/  LDC R17, c[0x0][0x364] ;  /* 0x0000d900ff117b82 */ /* 0x000ea20000000800 */
[----:B------:R-:W3:Y:S07]  /*0070*/  LDCU.64 UR6, c[0x4][0x8] ;  /* 0x01000100ff0677ac */ /* 0x000eee0008000a00 */
[----:B------:R-:W2:Y:S01]  /*0080*/  LDC R18, c[0x0][0x370] ;  /* 0x0000dc00ff127b82 */ /* 0x000ea20000000800 */
[----:B0-----:R-:W-:-:S07]  /*0090*/  IADD3 R6, P0, PT, R1, UR4, RZ ;  /* 0x0000000401067c10 */ /* 0x001fce000ff1e0ff */
[----:B------:R-:W2:Y:S01]  /*00a0*/  LDC R19, c[0x0][0x374] ;  /* 0x0000dd00ff137b82 */ /* 0x000ea20000000800 */
[----:B-1----:R-:W-:Y:S02]  /*00b0*/  IADD3.X R7, PT, PT, RZ, UR5, RZ, P0, !PT ;  /* 0x00000005ff077c10 */ /* 0x002fe400087fe4ff */
[----:B---3--:R-:W-:Y:S02]  /*00c0*/  MOV R4, UR6 ;  /* 0x0000000600047c02 */ /* 0x008fe40008000f00 */
[----:B------:R-:W-:-:S03]  /*00d0*/  MOV R5, UR7 ;  /* 0x0000000700057c02 */ /* 0x000fc60008000f00 */
[----:B------:R0:W1:Y:S01]  /*00e0*/  LDC.64 R2, c[0x4][R0] ;  /* 0x0100000000027b82 */ /* 0x0000620000000a00 */
[----:B--2---:R0:W-:Y:S03]  /*00f0*/  STL.128 [R1], R16 ;  /* 0x0000001001007387 */ /* 0x0041e60000100c00 */
[----:B------:R-:W-:-:S07]  /*0100*/  LEPC R20, `(.L_x_0) ;  /* 0x000000001014794e */ /* 0x000fce0000000000 */
[----:B01----:R-:W-:Y:S05]  /*0110*/  CALL.ABS.NOINC R2 ;  /* 0x0000000002007343 */ /* 0x003fea0003c00000 */
.L_x_0:
[----:B------:R-:W0:Y:S01]  /*0120*/  S2R R4, SR_CTAID.Z ;  /* 0x0000000000047919 */ /* 0x000e220000002700 */
[----:B------:R-:W0:Y:S01]  /*0130*/  S2UR UR5, SR_CTAID.Y ;  /* 0x00000000000579c3 */ /* 0x000e220000002600 */
[----:B------:R-:W1:Y:S01]  /*0140*/  LDCU UR6, c[0x0][0x368] ;  /* 0x00006d00ff0677ac */ /* 0x000e620008000800 */
[----:B------:R-:W1:Y:S01]  /*0150*/  S2R R0, SR_TID.Z ;  /* 0x0000000000007919 */ /* 0x000e620000002300 */
[----:B------:R-:W2:Y:S05]  /*0160*/  S2R R3, SR_TID.Y ;  /* 0x0000000000037919 */ /* 0x000eaa0000002200 */
[----:B------:R-:W3:Y:S01]  /*0170*/  S2UR UR4, SR_CTAID.X ;  /* 0x00000000000479c3 */ /* 0x000ee20000002500 */
[----:B------:R-:W4:Y:S01]  /*0180*/  S2R R2, SR_TID.X ;  /* 0x0000000000027919 */ /* 0x000f220000002100 */
[----:B0-----:R-:W-:Y:S01]  /*0190*/  IMAD R19, R19, R4, UR5 ;  /* 0x0000000513137e24 */ /* 0x001fe2000f8e0204 */
[----:B------:R-:W0:Y:S03]  /*01a0*/  LDCU UR5, c[0x0][0x380] ;  /* 0x00007000ff0577ac */ /* 0x000e260008000800 */
[----:B---3--:R-:W-:-:S04]  /*01b0*/  IMAD R19, R19, R18, UR4 ;  /* 0x0000000413137e24 */ /* 0x008fc8000f8e0212 */
[----:B-1----:R-:W-:-:S04]  /*01c0*/  IMAD R0, R19, UR6, R0 ;  /* 0x0000000613007c24 */ /* 0x002fc8000f8e0200 */
[----:B--2---:R-:W-:-:S04]  /*01d0*/  IMAD R17, R0, R17, R3 ;  /* 0x0000001100117224 */ /* 0x004fc800078e0203 */
[----:B----4-:R-:W-:-:S05]  /*01e0*/  IMAD R17, R17, R16, R2 ;  /* 0x0000001011117224 */ /* 0x010fca00078e0202 */
[----:B0-----:R-:W-:-:S13]  /*01f0*/  ISETP.GE.AND P0, PT, R17, UR5, PT ;  /* 0x0000000511007c0c */ /* 0x001fda000bf06270 */
[----:B------:R-:W-:Y:S05]  /*0200*/  @P0 EXIT ;  /* 0x000000000000094d */ /* 0x000fea0003800000 */
[----:B------:R-:W0:Y:S01]  /*0210*/  LDC.64 R2, c[0x0][0x388] ;  /* 0x0000e200ff027b82 */ /* 0x000e220000000a00 */
[----:B------:R-:W1:Y:S07]  /*0220*/  LDCU.64 UR4, c[0x0][0x358] ;  /* 0x00006b00ff0477ac */ /* 0x000e6e0008000a00 */
[----:B------:R-:W2:Y:S08]  /*0230*/  LDC.64 R4, c[0x0][0x390] ;  /* 0x0000e400ff047b82 */ /* 0x000eb00000000a00 */
[----:B------:R-:W3:Y:S01]  /*0240*/  LDC.64 R8, c[0x0][0x398] ;  /* 0x0000e600ff087b82 */ /* 0x000ee20000000a00 */
[----:B0-----:R-:W-:-:S06]  /*0250*/  IMAD.WIDE R2, R17, 0x8, R2 ;  /* 0x0000000811027825 */ /* 0x001fcc00078e0202 */
[----:B-1----:R-:W4:Y:S01]  /*0260*/  LDG.E.64 R2, desc[UR4][R2.64] ;  /* 0x0000000402027981 */ /* 0x002f22000c1e1b00 */
[----:B--2---:R-:W-:-:S06]  /*0270*/  IMAD.WIDE R4, R17, 0x8, R4 ;  /* 0x0000000811047825 */ /* 0x004fcc00078e0204 */
[----:B------:R-:W4:Y:S01]  /*0280*/  LDG.E.64 R4, desc[UR4][R4.64] ;  /* 0x0000000404047981 */ /* 0x000f22000c1e1b00 */
[----:B---3--:R-:W-:Y:S01]  /*0290*/  IMAD.WIDE R8, R17, 0x8, R8 ;  /* 0x0000000811087825 */ /* 0x008fe200078e0208 */
[----:B----4-:R-:W-:-:S07]  /*02a0*/  DADD R6, R2, R4 ;  /* 0x0000000002067229 */ /* 0x010fce0000000004 */
[----:B------:R-:W-:Y:S01]  /*02b0*/  STG.E.64 desc[UR4][R8.64], R6 ;  /* 0x0000000608007986 */ /* 0x000fe2000c101b04 */
[----:B------:R-:W-:Y:S05]  /*02c0*/  EXIT ;  /* 0x000000000000794d */ /* 0x000fea0003800000 */
.L_x_1:
[----:B------:R-:W-:-:S00]  /*02d0*/  BRA `(.L_x_1) ;  /* 0xfffffffc00fc7947 */ /* 0x000fc0000383ffff */
[----:B------:R-:W-:-:S00]  /*02e0*/  NOP ;  /* 0x0000000000007918 */ /* 0x000fc00000000000 */
        /* <DEDUP_REMOVED lines=9> */
.L_x_2:


//--------------------- .nv.global.init           --------------------------
	.section	.nv.global.init,"aw",@progbits
.nv.global.init:
	.type		$str,@object
	.size		$str,(.L_0 - $str)
$str:
        /*0000*/ 	.byte	0x25, 0x64, 0x20, 0x25, 0x64, 0x20, 0x25, 0x64, 0x20, 0x25, 0x64, 0x0a, 0x00
.L_0:


//--------------------- .nv.shared.reserved.0     --------------------------
	.section	.nv.shared.reserved.0,"aw",@nobits
	.weak		__nv_reservedSMEM_offset_0_alias
	.size		__nv_reservedSMEM_offset_0_alias, 0, 64
	.other		__nv_reservedSMEM_offset_0_alias,@"STO_CUDA_RESERVED_SHARED STV_DEFAULT"
__nv_reservedSMEM_offset_0_alias:
	.zero		0
	.zero		64


//--------------------- .nv.constant0._Z6kerneliPdS_S_ --------------------------
	.section	.nv.constant0._Z6kerneliPdS_S_,"a",@progbits
	.sectionflags	@""
	.align	4
.nv.constant0._Z6kerneliPdS_S_:
	.zero		928


//--------------------- SYMBOLS --------------------------

	.type		.nv.reservedSmem.offset0,@object
	.size		.nv.reservedSmem.offset0,0x4
	.type		vprintf,@function
